//
// Generated by NVIDIA NVVM Compiler
//
// Compiler Build ID: CL-36424714
// Cuda compilation tools, release 13.0, V13.0.88
// Based on NVVM 20.0.0
//

.version 9.0
.target sm_100
.address_size 64

	// .globl	_Z6conv2DPfS_ii
.const .align 4 .b8 F_c[36];
// _ZZ6conv2DPfS_iiE3N_s has been demoted

.visible .entry _Z6conv2DPfS_ii(
	.param .u64 .ptr .align 1 _Z6conv2DPfS_ii_param_0,
	.param .u64 .ptr .align 1 _Z6conv2DPfS_ii_param_1,
	.param .u32 _Z6conv2DPfS_ii_param_2,
	.param .u32 _Z6conv2DPfS_ii_param_3
)
{
	.reg .pred 	%p<53>;
	.reg .b32 	%r<42>;
	.reg .b32 	%f<61>;
	.reg .b64 	%rd<43>;
	// demoted variable
	.shared .align 4 .b8 _ZZ6conv2DPfS_iiE3N_s[4624];
	ld.param.u64 	%rd3, [_Z6conv2DPfS_ii_param_0];
	ld.param.u64 	%rd2, [_Z6conv2DPfS_ii_param_1];
	ld.param.u32 	%r14, [_Z6conv2DPfS_ii_param_2];
	ld.param.u32 	%r13, [_Z6conv2DPfS_ii_param_3];
	cvta.to.global.u64 	%rd1, %rd3;
	mov.u32 	%r1, %tid.x;
	mov.u32 	%r2, %tid.y;
	mov.u32 	%r15, %ctaid.x;
	mov.u32 	%r16, %ctaid.y;
	shl.b32 	%r17, %r16, 5;
	add.s32 	%r3, %r17, %r2;
	shl.b32 	%r18, %r15, 5;
	add.s32 	%r19, %r18, %r1;
	setp.lt.s32 	%p4, %r3, %r13;
	setp.lt.s32 	%p5, %r19, %r14;
	and.pred  	%p1, %p4, %p5;
	mov.u32 	%r20, _ZZ6conv2DPfS_iiE3N_s;
	mad.lo.s32 	%r5, %r2, 136, %r20;
	add.s32 	%r6, %r5, 136;
	shl.b32 	%r21, %r1, 2;
	add.s32 	%r7, %r6, %r21;
	not.pred 	%p6, %p1;
	@%p6 bra 	$L__BB0_2;
	mad.lo.s32 	%r23, %r14, %r3, %r19;
	mul.wide.u32 	%rd4, %r23, 4;
	add.s64 	%rd5, %rd1, %rd4;
	ld.global.f32 	%f17, [%rd5];
	st.shared.f32 	[%r7+4], %f17;
	bra.uni 	$L__BB0_3;
$L__BB0_2:
	mov.b32 	%r22, 0;
	st.shared.u32 	[%r7+4], %r22;
$L__BB0_3:
	setp.ne.s32 	%p7, %r2, 0;
	add.s32 	%r8, %r20, %r21;
	@%p7 bra 	$L__BB0_7;
	setp.ge.s32 	%p14, %r19, %r14;
	setp.eq.s32 	%p15, %r3, 0;
	mov.f32 	%f53, 0f00000000;
	or.pred  	%p16, %p15, %p14;
	@%p16 bra 	$L__BB0_6;
	add.s32 	%r27, %r3, -1;
	mad.lo.s32 	%r28, %r14, %r27, %r19;
	mul.wide.u32 	%rd8, %r28, 4;
	add.s64 	%rd9, %rd1, %rd8;
	ld.global.f32 	%f53, [%rd9];
$L__BB0_6:
	st.shared.f32 	[%r8+4], %f53;
	mov.pred 	%p51, 0;
	bra.uni 	$L__BB0_11;
$L__BB0_7:
	setp.lt.u32 	%p9, %r2, 31;
	mov.pred 	%p51, 0;
	@%p9 bra 	$L__BB0_11;
	setp.ge.s32 	%p10, %r19, %r14;
	add.s32 	%r9, %r3, 1;
	setp.ge.s32 	%p11, %r9, %r13;
	mov.f32 	%f54, 0f00000000;
	or.pred  	%p12, %p11, %p10;
	@%p12 bra 	$L__BB0_10;
	mad.lo.s32 	%r26, %r14, %r9, %r19;
	mul.wide.u32 	%rd6, %r26, 4;
	add.s64 	%rd7, %rd1, %rd6;
	ld.global.f32 	%f54, [%rd7];
$L__BB0_10:
	st.shared.f32 	[%r7+140], %f54;
	mov.pred 	%p51, -1;
$L__BB0_11:
	setp.ne.s32 	%p18, %r1, 0;
	@%p18 bra 	$L__BB0_15;
	setp.ge.s32 	%p25, %r3, %r13;
	setp.eq.s32 	%p26, %r19, 0;
	mov.f32 	%f55, 0f00000000;
	or.pred  	%p27, %p25, %p26;
	@%p27 bra 	$L__BB0_14;
	mul.lo.s32 	%r31, %r14, %r3;
	cvt.s64.s32 	%rd15, %r31;
	cvt.u64.u32 	%rd16, %r19;
	add.s64 	%rd17, %rd16, %rd15;
	shl.b64 	%rd18, %rd17, 2;
	add.s64 	%rd19, %rd1, %rd18;
	ld.global.f32 	%f55, [%rd19+-4];
$L__BB0_14:
	st.shared.f32 	[%r6], %f55;
	mov.pred 	%p52, 0;
	bra.uni 	$L__BB0_19;
$L__BB0_15:
	setp.lt.u32 	%p20, %r1, 31;
	mov.pred 	%p52, 0;
	@%p20 bra 	$L__BB0_19;
	setp.ge.s32 	%p21, %r3, %r13;
	add.s32 	%r29, %r19, 1;
	setp.ge.s32 	%p22, %r29, %r14;
	mov.f32 	%f56, 0f00000000;
	or.pred  	%p23, %p21, %p22;
	@%p23 bra 	$L__BB0_18;
	mul.lo.s32 	%r30, %r14, %r3;
	cvt.u64.u32 	%rd10, %r30;
	cvt.u64.u32 	%rd11, %r19;
	add.s64 	%rd12, %rd10, %rd11;
	shl.b64 	%rd13, %rd12, 2;
	add.s64 	%rd14, %rd1, %rd13;
	ld.global.f32 	%f56, [%rd14+4];
$L__BB0_18:
	st.shared.f32 	[%r7+8], %f56;
	mov.pred 	%p52, -1;
$L__BB0_19:
	or.b32  	%r32, %r1, %r2;
	setp.ne.s32 	%p29, %r32, 0;
	@%p29 bra 	$L__BB0_23;
	setp.eq.s32 	%p30, %r3, 0;
	setp.eq.s32 	%p31, %r19, 0;
	mov.f32 	%f57, 0f00000000;
	or.pred  	%p32, %p30, %p31;
	@%p32 bra 	$L__BB0_22;
	add.s32 	%r33, %r3, -1;
	mul.lo.s32 	%r34, %r14, %r33;
	cvt.s64.s32 	%rd20, %r34;
	cvt.u64.u32 	%rd21, %r19;
	add.s64 	%rd22, %rd21, %rd20;
	shl.b64 	%rd23, %rd22, 2;
	add.s64 	%rd24, %rd1, %rd23;
	ld.global.f32 	%f57, [%rd24+-4];
$L__BB0_22:
	st.shared.f32 	[%r7+-136], %f57;
$L__BB0_23:
	setp.ne.s32 	%p33, %r2, 0;
	not.pred 	%p34, %p52;
	or.pred  	%p35, %p33, %p34;
	@%p35 bra 	$L__BB0_27;
	add.s32 	%r35, %r19, 1;
	setp.eq.s32 	%p36, %r3, 0;
	setp.ge.s32 	%p37, %r35, %r14;
	mov.f32 	%f58, 0f00000000;
	or.pred  	%p38, %p36, %p37;
	@%p38 bra 	$L__BB0_26;
	add.s32 	%r36, %r3, -1;
	mul.lo.s32 	%r37, %r14, %r36;
	cvt.u64.u32 	%rd25, %r37;
	cvt.u64.u32 	%rd26, %r19;
	add.s64 	%rd27, %rd25, %rd26;
	shl.b64 	%rd28, %rd27, 2;
	add.s64 	%rd29, %rd1, %rd28;
	ld.global.f32 	%f58, [%rd29+4];
$L__BB0_26:
	st.shared.f32 	[%r8+8], %f58;
$L__BB0_27:
	setp.ne.s32 	%p39, %r1, 0;
	not.pred 	%p40, %p51;
	or.pred  	%p41, %p39, %p40;
	@%p41 bra 	$L__BB0_31;
	add.s32 	%r10, %r3, 1;
	setp.ge.s32 	%p42, %r10, %r13;
	setp.eq.s32 	%p43, %r19, 0;
	mov.f32 	%f59, 0f00000000;
	or.pred  	%p44, %p42, %p43;
	@%p44 bra 	$L__BB0_30;
	mul.lo.s32 	%r38, %r14, %r10;
	cvt.s64.s32 	%rd30, %r38;
	cvt.u64.u32 	%rd31, %r19;
	add.s64 	%rd32, %rd31, %rd30;
	shl.b64 	%rd33, %rd32, 2;
	add.s64 	%rd34, %rd1, %rd33;
	ld.global.f32 	%f59, [%rd34+-4];
$L__BB0_30:
	st.shared.f32 	[%r5+272], %f59;
$L__BB0_31:
	and.pred  	%p45, %p51, %p52;
	not.pred 	%p46, %p45;
	@%p46 bra 	$L__BB0_35;
	add.s32 	%r11, %r3, 1;
	add.s32 	%r39, %r19, 1;
	setp.ge.s32 	%p47, %r11, %r13;
	setp.ge.s32 	%p48, %r39, %r14;
	mov.f32 	%f60, 0f00000000;
	or.pred  	%p49, %p47, %p48;
	@%p49 bra 	$L__BB0_34;
	mul.lo.s32 	%r40, %r14, %r11;
	cvt.u64.u32 	%rd35, %r40;
	cvt.u64.u32 	%rd36, %r19;
	add.s64 	%rd37, %rd35, %rd36;
	shl.b64 	%rd38, %rd37, 2;
	add.s64 	%rd39, %rd1, %rd38;
	ld.global.f32 	%f60, [%rd39+4];
$L__BB0_34:
	st.shared.f32 	[%r7+144], %f60;
$L__BB0_35:
	bar.sync 	0;
	@%p6 bra 	$L__BB0_37;
	ld.const.f32 	%f26, [F_c];
	ld.shared.f32 	%f27, [%r7+-136];
	fma.rn.f32 	%f28, %f26, %f27, 0f00000000;
	ld.const.f32 	%f29, [F_c+4];
	ld.shared.f32 	%f30, [%r7+-132];
	fma.rn.f32 	%f31, %f29, %f30, %f28;
	ld.const.f32 	%f32, [F_c+8];
	ld.shared.f32 	%f33, [%r7+-128];
	fma.rn.f32 	%f34, %f32, %f33, %f31;
	ld.const.f32 	%f35, [F_c+12];
	ld.shared.f32 	%f36, [%r7];
	fma.rn.f32 	%f37, %f35, %f36, %f34;
	ld.const.f32 	%f38, [F_c+16];
	ld.shared.f32 	%f39, [%r7+4];
	fma.rn.f32 	%f40, %f38, %f39, %f37;
	ld.const.f32 	%f41, [F_c+20];
	ld.shared.f32 	%f42, [%r7+8];
	fma.rn.f32 	%f43, %f41, %f42, %f40;
	ld.const.f32 	%f44, [F_c+24];
	ld.shared.f32 	%f45, [%r7+136];
	fma.rn.f32 	%f46, %f44, %f45, %f43;
	ld.const.f32 	%f47, [F_c+28];
	ld.shared.f32 	%f48, [%r7+140];
	fma.rn.f32 	%f49, %f47, %f48, %f46;
	ld.const.f32 	%f50, [F_c+32];
	ld.shared.f32 	%f51, [%r7+144];
	fma.rn.f32 	%f52, %f50, %f51, %f49;
	mad.lo.s32 	%r41, %r14, %r3, %r19;
	cvta.to.global.u64 	%rd40, %rd2;
	mul.wide.u32 	%rd41, %r41, 4;
	add.s64 	%rd42, %rd40, %rd41;
	st.global.f32 	[%rd42], %f52;
$L__BB0_37:
	ret;

}


// ===== COMPILED SASS (sm_100) =====

	.target	sm_100

	.elftype	@"ET_EXEC"


//--------------------- .note.nv.tkinfo           --------------------------
	.section	.note.nv.tkinfo,"",@"SHT_NOTE"
	.sectionflags	@"SHF_NOTE_NV_TKINFO"
	.tkinfo
        /*0018*/ 	.word	0x00000002
        /*0030*/ 	.string	""
        /*0030*/ 	.string	"ptxas"
        /*0030*/ 	.string	"Cuda compilation tools, release 13.0, V13.0.88"
        /*0030*/ 	.string	"Build cuda_13.0.r13.0/compiler.36424714_0"
        /*0030*/ 	.string	"-arch sm_100 -m 64 "



//--------------------- .note.nv.cuinfo           --------------------------
	.section	.note.nv.cuinfo,"",@"SHT_NOTE"
	.sectionflags	@"SHF_NOTE_NV_CUINFO"
        /*0018*/ 	.short	0x0002
        /*001a*/ 	.short	0x0064
        /*001c*/ 	.short	0x0082
	.zero		2


//--------------------- .nv.info                  --------------------------
	.section	.nv.info,"",@"SHT_CUDA_INFO"
	.align	4


	//----- nvinfo : EIATTR_REGCOUNT
	.align		4
        /*0000*/ 	.byte	0x04, 0x2f
        /*0002*/ 	.short	(.L_2 - .L_1)
	.align		4
.L_1:
        /*0004*/ 	.word	index@(_Z6conv2DPfS_ii)
        /*0008*/ 	.word	0x00000018


	//----- nvinfo : EIATTR_FRAME_SIZE
	.align		4
.L_2:
        /*000c*/ 	.byte	0x04, 0x11
        /*000e*/ 	.short	(.L_4 - .L_3)
	.align		4
.L_3:
        /*0010*/ 	.word	index@(_Z6conv2DPfS_ii)
        /*0014*/ 	.word	0x00000000


	//----- nvinfo : EIATTR_MIN_STACK_SIZE
	.align		4
.L_4:
        /*0018*/ 	.byte	0x04, 0x12
        /*001a*/ 	.short	(.L_6 - .L_5)
	.align		4
.L_5:
        /*001c*/ 	.word	index@(_Z6conv2DPfS_ii)
        /*0020*/ 	.word	0x00000000
.L_6:


//--------------------- .nv.compat                --------------------------
	.section	.nv.compat,"",@"SHT_CUDA_COMPAT_INFO"
	.align	4
        /*0000*/ 	.byte	0x02, 0x09, 0x00, 0x00, 0x02, 0x02, 0x01, 0x00, 0x02, 0x05, 0x05, 0x00, 0x03, 0x07, 0x01, 0x01
        /*0010*/ 	.byte	0x02, 0x03, 0x00, 0x00, 0x02, 0x06, 0x01, 0x00, 0x04, 0x0b, 0x08, 0x00, 0x09, 0x00, 0x00, 0x00
        /*0020*/ 	.byte	0x00, 0x00, 0x00, 0x00


//--------------------- .nv.info._Z6conv2DPfS_ii  --------------------------
	.section	.nv.info._Z6conv2DPfS_ii,"",@"SHT_CUDA_INFO"
	.sectionflags	@""
	.align	4


	//----- nvinfo : EIATTR_CUDA_API_VERSION
	.align		4
        /*0000*/ 	.byte	0x04, 0x37
        /*0002*/ 	.short	(.L_8 - .L_7)
.L_7:
        /*0004*/ 	.word	0x00000082


	//----- nvinfo : EIATTR_KPARAM_INFO
	.align		4
.L_8:
        /*0008*/ 	.byte	0x04, 0x17
        /*000a*/ 	.short	(.L_10 - .L_9)
.L_9:
        /*000c*/ 	.word	0x00000000
        /*0010*/ 	.short	0x0003
        /*0012*/ 	.short	0x0014
        /*0014*/ 	.byte	0x00, 0xf0, 0x11, 0x00


	//----- nvinfo : EIATTR_KPARAM_INFO
	.align		4
.L_10:
        /*0018*/ 	.byte	0x04, 0x17
        /*001a*/ 	.short	(.L_12 - .L_11)
.L_11:
        /*001c*/ 	.word	0x00000000
        /*0020*/ 	.short	0x0002
        /*0022*/ 	.short	0x0010
        /*0024*/ 	.byte	0x00, 0xf0, 0x11, 0x00


	//----- nvinfo : EIATTR_KPARAM_INFO
	.align		4
.L_12:
        /*0028*/ 	.byte	0x04, 0x17
        /*002a*/ 	.short	(.L_14 - .L_13)
.L_13:
        /*002c*/ 	.word	0x00000000
        /*0030*/ 	.short	0x0001
        /*0032*/ 	.short	0x0008
        /*0034*/ 	.byte	0x00, 0xf5, 0x21, 0x00


	//----- nvinfo : EIATTR_KPARAM_INFO
	.align		4
.L_14:
        /*0038*/ 	.byte	0x04, 0x17
        /*003a*/ 	.short	(.L_16 - .L_15)
.L_15:
        /*003c*/ 	.word	0x00000000
        /*0040*/ 	.short	0x0000
        /*0042*/ 	.short	0x0000
        /*0044*/ 	.byte	0x00, 0xf5, 0x21, 0x00


	//----- nvinfo : EIATTR_SPARSE_MMA_MASK
	.align		4
.L_16:
        /*0048*/ 	.byte	0x03, 0x50
        /*004a*/ 	.short	0x0000


	//----- nvinfo : EIATTR_MAXREG_COUNT
	.align		4
        /*004c*/ 	.byte	0x03, 0x1b
        /*004e*/ 	.short	0x00ff


	//----- nvinfo : EIATTR_NUM_BARRIERS
	.align		4
        /*0050*/ 	.byte	0x02, 0x4c
        /*0052*/ 	.byte	0x01
	.zero		1


	//----- nvinfo : EIATTR_MERCURY_ISA_VERSION
	.align		4
        /*0054*/ 	.byte	0x03, 0x5f
        /*0056*/ 	.short	0x0101


	//----- nvinfo : EIATTR_VRC_CTA_INIT_COUNT
	.align		4
        /*0058*/ 	.byte	0x02, 0x4a
	.zero		1
	.zero		1


	//----- nvinfo : EIATTR_EXIT_INSTR_OFFSETS
	.align		4
        /*005c*/ 	.byte	0x04, 0x1c
        /*005e*/ 	.short	(.L_18 - .L_17)


	//   ....[0]....
.L_17:
        /*0060*/ 	.word	0x00000af0


	//   ....[1]....
        /*0064*/ 	.word	0x00000c90


	//----- nvinfo : EIATTR_CRS_STACK_SIZE
	.align		4
.L_18:
        /*0068*/ 	.byte	0x04, 0x1e
        /*006a*/ 	.short	(.L_20 - .L_19)
.L_19:
        /*006c*/ 	.word	0x00000000


	//----- nvinfo : EIATTR_CBANK_PARAM_SIZE
	.align		4
.L_20:
        /*0070*/ 	.byte	0x03, 0x19
        /*0072*/ 	.short	0x0018


	//----- nvinfo : EIATTR_PARAM_CBANK
	.align		4
        /*0074*/ 	.byte	0x04, 0x0a
        /*0076*/ 	.short	(.L_22 - .L_21)
	.align		4
.L_21:
        /*0078*/ 	.word	index@(.nv.constant0._Z6conv2DPfS_ii)
        /*007c*/ 	.short	0x0380
        /*007e*/ 	.short	0x0018


	//----- nvinfo : EIATTR_SW_WAR
	.align		4
.L_22:
        /*0080*/ 	.byte	0x04, 0x36
        /*0082*/ 	.short	(.L_24 - .L_23)
.L_23:
        /*0084*/ 	.word	0x00000008
.L_24:


//--------------------- .nv.callgraph             --------------------------
	.section	.nv.callgraph,"",@"SHT_CUDA_CALLGRAPH"
	.align	4
	.sectionentsize	8
	.align		4
        /*0000*/ 	.word	0x00000000
	.align		4
        /*0004*/ 	.word	0xffffffff
	.align		4
        /*0008*/ 	.word	0x00000000
	.align		4
        /*000c*/ 	.word	0xfffffffe
	.align		4
        /*0010*/ 	.word	0x00000000
	.align		4
        /*0014*/ 	.word	0xfffffffd
	.align		4
        /*0018*/ 	.word	0x00000000
	.align		4
        /*001c*/ 	.word	0xfffffffc


//--------------------- .nv.constant3             --------------------------
	.section	.nv.constant3,"a",@progbits
	.align	4
.nv.constant3:
	.type		F_c,@object
	.size		F_c,(.L_0 - F_c)
F_c:
	.zero		36
.L_0:


//--------------------- .text._Z6conv2DPfS_ii     --------------------------
	.section	.text._Z6conv2DPfS_ii,"ax",@progbits
	.align	128
        .global         _Z6conv2DPfS_ii
        .type           _Z6conv2DPfS_ii,@function
        .size           _Z6conv2DPfS_ii,(.L_x_31 - _Z6conv2DPfS_ii)
        .other          _Z6conv2DPfS_ii,@"STO_CUDA_ENTRY STV_DEFAULT"
_Z6conv2DPfS_ii:
.text._Z6conv2DPfS_ii:
[----:B------:R-:W-:Y:S01]  /*0000*/  LDC R1, c[0x0][0x37c] ;  /* 0x0000df00ff017b82 */ /* 0x000fe20000000800 */
[----:B------:R-:W0:Y:S01]  /*0010*/  S2R R0, SR_TID.X ;  /* 0x0000000000007919 */ /* 0x000e220000002100 */
[----:B------:R-:W1:Y:S01]  /*0020*/  LDCU.64 UR6, c[0x0][0x390] ;  /* 0x00007200ff0677ac */ /* 0x000e620008000a00 */
[----:B------:R-:W0:Y:S01]  /*0030*/  S2R R3, SR_CTAID.X ;  /* 0x0000000000037919 */ /* 0x000e220000002500 */
[----:B------:R-:W2:Y:S01]  /*0040*/  LDCU.64 UR4, c[0x0][0x358] ;  /* 0x00006b00ff0477ac */ /* 0x000ea20008000a00 */
[----:B------:R-:W3:Y:S01]  /*0050*/  S2R R5, SR_TID.Y ;  /* 0x0000000000057919 */ /* 0x000ee20000002200 */
[----:B------:R-:W3:Y:S01]  /*0060*/  S2R R4, SR_CTAID.Y ;  /* 0x0000000000047919 */ /* 0x000ee20000002600 */
[----:B0-----:R-:W-:-:S05]  /*0070*/  IMAD R2, R3, 0x20, R0 ;  /* 0x0000002003027824 */ /* 0x001fca00078e0200 */
[----:B-1----:R-:W-:Y:S01]  /*0080*/  ISETP.GE.AND P2, PT, R2, UR6, PT ;  /* 0x0000000602007c0c */ /* 0x002fe2000bf46270 */
[----:B---3--:R-:W-:-:S05]  /*0090*/  IMAD R3, R4, 0x20, R5 ;  /* 0x0000002004037824 */ /* 0x008fca00078e0205 */
[----:B------:R-:W-:-:S13]  /*00a0*/  ISETP.LT.AND P2, PT, R3, UR7, !P2 ;  /* 0x0000000703007c0c */ /* 0x000fda000d741270 */
[----:B------:R-:W0:Y:S01]  /*00b0*/  @P2 LDC.64 R8, c[0x0][0x380] ;  /* 0x0000e000ff082b82 */ /* 0x000e220000000a00 */
[----:B------:R-:W-:-:S04]  /*00c0*/  @P2 IMAD R7, R3, UR6, R2 ;  /* 0x0000000603072c24 */ /* 0x000fc8000f8e0202 */
[----:B0-----:R-:W-:-:S06]  /*00d0*/  @P2 IMAD.WIDE.U32 R8, R7, 0x4, R8 ;  /* 0x0000000407082825 */ /* 0x001fcc00078e0008 */
[----:B--2---:R-:W2:Y:S01]  /*00e0*/  @P2 LDG.E R9, desc[UR4][R8.64] ;  /* 0x0000000408092981 */ /* 0x004ea2000c1e1900 */
[----:B------:R-:W-:Y:S01]  /*00f0*/  MOV R4, 0x400 ;  /* 0x0000040000047802 */ /* 0x000fe20000000f00 */
[----:B------:R-:W-:Y:S01]  /*0100*/  BSSY.RECONVERGENT B0, `(.L_x_0) ;  /* 0x0000028000007945 */ /* 0x000fe20003800200 */
[----:B------:R-:W-:Y:S01]  /*0110*/  ISETP.NE.AND P0, PT, R5, RZ, PT ;  /* 0x000000ff0500720c */ /* 0x000fe20003f05270 */
[----:B------:R-:W0:Y:S02]  /*0120*/  S2R R7, SR_CgaCtaId ;  /* 0x0000000000077919 */ /* 0x000e240000008800 */
[----:B0-----:R-:W-:-:S05]  /*0130*/  LEA R6, R7, R4, 0x18 ;  /* 0x0000000407067211 */ /* 0x001fca00078ec0ff */
[--C-:B------:R-:W-:Y:S02]  /*0140*/  IMAD R7, R5, 0x88, R6.reuse ;  /* 0x0000008805077824 */ /* 0x100fe400078e0206 */
[C---:B------:R-:W-:Y:S02]  /*0150*/  IMAD R6, R0.reuse, 0x4, R6 ;  /* 0x0000000400067824 */ /* 0x040fe400078e0206 */
[----:B------:R-:W-:-:S05]  /*0160*/  IMAD R4, R0, 0x4, R7 ;  /* 0x0000000400047824 */ /* 0x000fca00078e0207 */
[----:B--2---:R0:W-:Y:S04]  /*0170*/  @P2 STS [R4+0x8c], R9 ;  /* 0x00008c0904002388 */ /* 0x0041e80000000800 */
[----:B------:R0:W-:Y:S01]  /*0180*/  @!P2 STS [R4+0x8c], RZ ;  /* 0x00008cff0400a388 */ /* 0x0001e20000000800 */
[----:B------:R-:W-:Y:S05]  /*0190*/  @P0 BRA `(.L_x_1) ;  /* 0x0000000000380947 */ /* 0x000fea0003800000 */
[----:B------:R-:W-:Y:S01]  /*01a0*/  ISETP.GE.AND P0, PT, R2, UR6, PT ;  /* 0x0000000602007c0c */ /* 0x000fe2000bf06270 */
[----:B------:R-:W-:Y:S01]  /*01b0*/  BSSY.RECONVERGENT B1, `(.L_x_2) ;  /* 0x0000009000017945 */ /* 0x000fe20003800200 */
[----:B0-----:R-:W-:Y:S02]  /*01c0*/  IMAD.MOV.U32 R9, RZ, RZ, RZ ;  /* 0x000000ffff097224 */ /* 0x001fe400078e00ff */
[----:B------:R-:W-:-:S13]  /*01d0*/  ISETP.EQ.OR P0, PT, R3, RZ, P0 ;  /* 0x000000ff0300720c */ /* 0x000fda0000702670 */
[----:B------:R-:W-:Y:S05]  /*01e0*/  @P0 BRA `(.L_x_3) ;  /* 0x0000000000140947 */ /* 0x000fea0003800000 */
[----:B------:R-:W0:Y:S01]  /*01f0*/  LDC.64 R8, c[0x0][0x380] ;  /* 0x0000e000ff087b82 */ /* 0x000e220000000a00 */
[----:B------:R-:W-:-:S04]  /*0200*/  VIADD R11, R3, 0xffffffff ;  /* 0xffffffff030b7836 */ /* 0x000fc80000000000 */
[----:B------:R-:W-:-:S04]  /*0210*/  IMAD R11, R11, UR6, R2 ;  /* 0x000000060b0b7c24 */ /* 0x000fc8000f8e0202 */
[----:B0-----:R-:W-:-:S06]  /*0220*/  IMAD.WIDE.U32 R8, R11, 0x4, R8 ;  /* 0x000000040b087825 */ /* 0x001fcc00078e0008 */
[----:B------:R0:W5:Y:S02]  /*0230*/  LDG.E R9, desc[UR4][R8.64] ;  /* 0x0000000408097981 */ /* 0x000164000c1e1900 */
.L_x_3:
[----:B------:R-:W-:Y:S05]  /*0240*/  BSYNC.RECONVERGENT B1 ;  /* 0x0000000000017941 */ /* 0x000fea0003800200 */
.L_x_2:
[----:B-----5:R1:W-:Y:S01]  /*0250*/  STS [R6+0x4], R9 ;  /* 0x0000040906007388 */ /* 0x0203e20000000800 */
[----:B------:R-:W-:Y:S01]  /*0260*/  PLOP3.LUT P0, PT, PT, PT, PT, 0x8, 0x80 ;  /* 0x000000000080781c */ /* 0x000fe20003f0e170 */
[----:B------:R-:W-:-:S12]  /*0270*/  BRA `(.L_x_4) ;  /* 0x0000000000407947 */ /* 0x000fd80003800000 */
.L_x_1:
[----:B------:R-:W-:Y:S02]  /*0280*/  ISETP.GE.U32.AND P1, PT, R5, 0x1f, PT ;  /* 0x0000001f0500780c */ /* 0x000fe40003f26070 */
[----:B------:R-:W-:-:S11]  /*0290*/  PLOP3.LUT P0, PT, PT, PT, PT, 0x8, 0x80 ;  /* 0x000000000080781c */ /* 0x000fd60003f0e170 */
[----:B------:R-:W-:Y:S05]  /*02a0*/  @!P1 BRA `(.L_x_4) ;  /* 0x0000000000349947 */ /* 0x000fea0003800000 */
[----:B------:R-:W-:Y:S01]  /*02b0*/  VIADD R11, R3, 0x1 ;  /* 0x00000001030b7836 */ /* 0x000fe20000000000 */
[----:B------:R-:W-:Y:S01]  /*02c0*/  ISETP.GE.AND P0, PT, R2, UR6, PT ;  /* 0x0000000602007c0c */ /* 0x000fe2000bf06270 */
[----:B------:R-:W-:Y:S01]  /*02d0*/  BSSY.RECONVERGENT B1, `(.L_x_5) ;  /* 0x0000008000017945 */ /* 0x000fe20003800200 */
[----:B0-----:R-:W-:Y:S02]  /*02e0*/  IMAD.MOV.U32 R9, RZ, RZ, RZ ;  /* 0x000000ffff097224 */ /* 0x001fe400078e00ff */
[----:B------:R-:W-:-:S13]  /*02f0*/  ISETP.GE.OR P0, PT, R11, UR7, P0 ;  /* 0x000000070b007c0c */ /* 0x000fda0008706670 */
[----:B------:R-:W-:Y:S05]  /*0300*/  @P0 BRA `(.L_x_6) ;  /* 0x0000000000100947 */ /* 0x000fea0003800000 */
[----:B------:R-:W0:Y:S01]  /*0310*/  LDC.64 R8, c[0x0][0x380] ;  /* 0x0000e000ff087b82 */ /* 0x000e220000000a00 */
[----:B------:R-:W-:-:S04]  /*0320*/  IMAD R11, R11, UR6, R2 ;  /* 0x000000060b0b7c24 */ /* 0x000fc8000f8e0202 */
[----:B0-----:R-:W-:-:S06]  /*0330*/  IMAD.WIDE.U32 R8, R11, 0x4, R8 ;  /* 0x000000040b087825 */ /* 0x001fcc00078e0008 */
[----:B------:R0:W5:Y:S02]  /*0340*/  LDG.E R9, desc[UR4][R8.64] ;  /* 0x0000000408097981 */ /* 0x000164000c1e1900 */
.L_x_6:
[----:B------:R-:W-:Y:S05]  /*0350*/  BSYNC.RECONVERGENT B1 ;  /* 0x0000000000017941 */ /* 0x000fea0003800200 */
.L_x_5:
[----:B-----5:R2:W-:Y:S01]  /*0360*/  STS [R4+0x114], R9 ;  /* 0x0001140904007388 */ /* 0x0205e20000000800 */
[----:B------:R-:W-:-:S13]  /*0370*/  PLOP3.LUT P0, PT, PT, PT, PT, 0x80, 0x8 ;  /* 0x000000000008781c */ /* 0x000fda0003f0f070 */
.L_x_4:
[----:B------:R-:W-:Y:S05]  /*0380*/  BSYNC.RECONVERGENT B0 ;  /* 0x0000000000007941 */ /* 0x000fea0003800200 */
.L_x_0:
[----:B------:R-:W-:Y:S01]  /*0390*/  ISETP.NE.AND P1, PT, R0, RZ, PT ;  /* 0x000000ff0000720c */ /* 0x000fe20003f25270 */
[----:B------:R-:W-:-:S12]  /*03a0*/  BSSY.RECONVERGENT B0, `(.L_x_7) ;  /* 0x0000025000007945 */ /* 0x000fd80003800200 */
[----:B------:R-:W-:Y:S05]  /*03b0*/  @P1 BRA `(.L_x_8) ;  /* 0x0000000000401947 */ /* 0x000fea0003800000 */
[----:B------:R-:W-:Y:S01]  /*03c0*/  ISETP.NE.AND P1, PT, R2, RZ, PT ;  /* 0x000000ff0200720c */ /* 0x000fe20003f25270 */
[----:B------:R-:W-:Y:S01]  /*03d0*/  BSSY.RECONVERGENT B1, `(.L_x_9) ;  /* 0x000000b000017945 */ /* 0x000fe20003800200 */
[----:B0-----:R-:W-:Y:S02]  /*03e0*/  IMAD.MOV.U32 R8, RZ, RZ, RZ ;  /* 0x000000ffff087224 */ /* 0x001fe400078e00ff */
[----:B------:R-:W-:-:S13]  /*03f0*/  ISETP.GE.OR P1, PT, R3, UR7, !P1 ;  /* 0x0000000703007c0c */ /* 0x000fda000cf26670 */
[----:B------:R-:W-:Y:S05]  /*0400*/  @P1 BRA `(.L_x_10) ;  /* 0x00000000001c1947 */ /* 0x000fea0003800000 */
[----:B------:R-:W0:Y:S01]  /*0410*/  LDCU.64 UR8, c[0x0][0x380] ;  /* 0x00007000ff0877ac */ /* 0x000e220008000a00 */
[----:B-12---:R-:W-:-:S05]  /*0420*/  IMAD R9, R3, UR6, RZ ;  /* 0x0000000603097c24 */ /* 0x006fca000f8e02ff */
[----:B------:R-:W-:-:S04]  /*0430*/  IADD3 R10, P1, PT, R2, R9, RZ ;  /* 0x00000009020a7210 */ /* 0x000fc80007f3e0ff */
[----:B------:R-:W-:Y:S02]  /*0440*/  LEA.HI.X.SX32 R9, R9, RZ, 0x1, P1 ;  /* 0x000000ff09097211 */ /* 0x000fe400008f0eff */
[----:B0-----:R-:W-:-:S04]  /*0450*/  LEA R8, P1, R10, UR8, 0x2 ;  /* 0x000000080a087c11 */ /* 0x001fc8000f8210ff */
[----:B------:R-:W-:-:S05]  /*0460*/  LEA.HI.X R9, R10, UR9, R9, 0x2, P1 ;  /* 0x000000090a097c11 */ /* 0x000fca00088f1409 */
[----:B------:R0:W5:Y:S04]  /*0470*/  LDG.E R8, desc[UR4][R8.64+-0x4] ;  /* 0xfffffc0408087981 */ /* 0x000168000c1e1900 */
.L_x_10:
[----:B------:R-:W-:Y:S05]  /*0480*/  BSYNC.RECONVERGENT B1 ;  /* 0x0000000000017941 */ /* 0x000fea0003800200 */
.L_x_9:
[----:B-----5:R4:W-:Y:S01]  /*0490*/  STS [R7+0x88], R8 ;  /* 0x0000880807007388 */ /* 0x0209e20000000800 */
[----:B------:R-:W-:Y:S01]  /*04a0*/  PLOP3.LUT P1, PT, PT, PT, PT, 0x8, 0x80 ;  /* 0x000000000080781c */ /* 0x000fe20003f2e170 */
[----:B------:R-:W-:-:S12]  /*04b0*/  BRA `(.L_x_11) ;  /* 0x00000000004c7947 */ /* 0x000fd80003800000 */
.L_x_8:
[----:B------:R-:W-:Y:S02]  /*04c0*/  ISETP.GE.U32.AND P3, PT, R0, 0x1f, PT ;  /* 0x0000001f0000780c */ /* 0x000fe40003f66070 */
[----:B------:R-:W-:-:S11]  /*04d0*/  PLOP3.LUT P1, PT, PT, PT, PT, 0x8, 0x80 ;  /* 0x000000000080781c */ /* 0x000fd60003f2e170 */
[----:B------:R-:W-:Y:S05]  /*04e0*/  @!P3 BRA `(.L_x_11) ;  /* 0x000000000040b947 */ /* 0x000fea0003800000 */
[----:B0-----:R-:W-:Y:S01]  /*04f0*/  VIADD R8, R2, 0x1 ;  /* 0x0000000102087836 */ /* 0x001fe20000000000 */
[----:B------:R-:W-:Y:S01]  /*0500*/  BSSY.RECONVERGENT B1, `(.L_x_12) ;  /* 0x000000c000017945 */ /* 0x000fe20003800200 */
[----:B-12---:R-:W-:-:S03]  /*0510*/  IMAD.MOV.U32 R9, RZ, RZ, RZ ;  /* 0x000000ffff097224 */ /* 0x006fc600078e00ff */
[----:B------:R-:W-:-:S04]  /*0520*/  ISETP.GE.AND P1, PT, R8, UR6, PT ;  /* 0x0000000608007c0c */ /* 0x000fc8000bf26270 */
[----:B------:R-:W-:-:S13]  /*0530*/  ISETP.GE.OR P1, PT, R3, UR7, P1 ;  /* 0x0000000703007c0c */ /* 0x000fda0008f26670 */
[----:B------:R-:W-:Y:S05]  /*0540*/  @P1 BRA `(.L_x_13) ;  /* 0x00000000001c1947 */ /* 0x000fea0003800000 */
[----:B------:R-:W0:Y:S01]  /*0550*/  LDCU.64 UR8, c[0x0][0x380] ;  /* 0x00007000ff0877ac */ /* 0x000e220008000a00 */
[----:B------:R-:W-:-:S05]  /*0560*/  IMAD R9, R3, UR6, RZ ;  /* 0x0000000603097c24 */ /* 0x000fca000f8e02ff */
[----:B------:R-:W-:-:S05]  /*0570*/  IADD3 R10, P1, PT, R9, R2, RZ ;  /* 0x00000002090a7210 */ /* 0x000fca0007f3e0ff */
[----:B------:R-:W-:Y:S01]  /*0580*/  IMAD.X R9, RZ, RZ, RZ, P1 ;  /* 0x000000ffff097224 */ /* 0x000fe200008e06ff */
[----:B0-----:R-:W-:-:S04]  /*0590*/  LEA R8, P1, R10, UR8, 0x2 ;  /* 0x000000080a087c11 */ /* 0x001fc8000f8210ff */
[----:B------:R-:W-:-:S06]  /*05a0*/  LEA.HI.X R9, R10, UR9, R9, 0x2, P1 ;  /* 0x000000090a097c11 */ /* 0x000fcc00088f1409 */
[----:B------:R0:W5:Y:S03]  /*05b0*/  LDG.E R9, desc[UR4][R8.64+0x4] ;  /* 0x0000040408097981 */ /* 0x000166000c1e1900 */
.L_x_13:
[----:B------:R-:W-:Y:S05]  /*05c0*/  BSYNC.RECONVERGENT B1 ;  /* 0x0000000000017941 */ /* 0x000fea0003800200 */
.L_x_12:
[----:B-----5:R3:W-:Y:S01]  /*05d0*/  STS [R4+0x90], R9 ;  /* 0x0000900904007388 */ /* 0x0207e20000000800 */
[----:B------:R-:W-:-:S13]  /*05e0*/  PLOP3.LUT P1, PT, PT, PT, PT, 0x80, 0x8 ;  /* 0x000000000008781c */ /* 0x000fda0003f2f070 */
.L_x_11:
[----:B------:R-:W-:Y:S05]  /*05f0*/  BSYNC.RECONVERGENT B0 ;  /* 0x0000000000007941 */ /* 0x000fea0003800200 */
.L_x_7:
[----:B------:R-:W-:Y:S01]  /*0600*/  LOP3.LUT P3, RZ, R0, R5, RZ, 0xfc, !PT ;  /* 0x0000000500ff7212 */ /* 0x000fe2000786fcff */
[----:B------:R-:W-:-:S12]  /*0610*/  BSSY.RECONVERGENT B0, `(.L_x_14) ;  /* 0x0000011000007945 */ /* 0x000fd80003800200 */
[----:B------:R-:W-:Y:S05]  /*0620*/  @P3 BRA `(.L_x_15) ;  /* 0x00000000003c3947 */ /* 0x000fea0003800000 */
[----:B------:R-:W-:Y:S01]  /*0630*/  ISETP.NE.AND P3, PT, R2, RZ, PT ;  /* 0x000000ff0200720c */ /* 0x000fe20003f65270 */
[----:B------:R-:W-:Y:S01]  /*0640*/  BSSY.RECONVERGENT B1, `(.L_x_16) ;  /* 0x000000c000017945 */ /* 0x000fe20003800200 */
[----:B0123--:R-:W-:Y:S02]  /*0650*/  IMAD.MOV.U32 R9, RZ, RZ, RZ ;  /* 0x000000ffff097224 */ /* 0x00ffe400078e00ff */
[----:B------:R-:W-:-:S13]  /*0660*/  ISETP.EQ.OR P3, PT, R3, RZ, !P3 ;  /* 0x000000ff0300720c */ /* 0x000fda0005f62670 */
[----:B------:R-:W-:Y:S05]  /*0670*/  @P3 BRA `(.L_x_17) ;  /* 0x0000000000203947 */ /* 0x000fea0003800000 */
[----:B------:R-:W4:Y:S01]  /*0680*/  LDCU.64 UR8, c[0x0][0x380] ;  /* 0x00007000ff0877ac */ /* 0x000f220008000a00 */
[----:B------:R-:W-:-:S04]  /*0690*/  VIADD R9, R3, 0xffffffff ;  /* 0xffffffff03097836 */ /* 0x000fc80000000000 */
[----:B------:R-:W-:-:S05]  /*06a0*/  IMAD R9, R9, UR6, RZ ;  /* 0x0000000609097c24 */ /* 0x000fca000f8e02ff */
[----:B------:R-:W-:-:S04]  /*06b0*/  IADD3 R10, P3, PT, R2, R9, RZ ;  /* 0x00000009020a7210 */ /* 0x000fc80007f7e0ff */
[----:B------:R-:W-:Y:S02]  /*06c0*/  LEA.HI.X.SX32 R9, R9, RZ, 0x1, P3 ;  /* 0x000000ff09097211 */ /* 0x000fe400018f0eff */
[----:B----4-:R-:W-:-:S04]  /*06d0*/  LEA R8, P3, R10, UR8, 0x2 ;  /* 0x000000080a087c11 */ /* 0x010fc8000f8610ff */
[----:B------:R-:W-:-:S06]  /*06e0*/  LEA.HI.X R9, R10, UR9, R9, 0x2, P3 ;  /* 0x000000090a097c11 */ /* 0x000fcc00098f1409 */
[----:B------:R0:W5:Y:S03]  /*06f0*/  LDG.E R9, desc[UR4][R8.64+-0x4] ;  /* 0xfffffc0408097981 */ /* 0x000166000c1e1900 */
.L_x_17:
[----:B------:R-:W-:Y:S05]  /*0700*/  BSYNC.RECONVERGENT B1 ;  /* 0x0000000000017941 */ /* 0x000fea0003800200 */
.L_x_16:
[----:B-----5:R1:W-:Y:S02]  /*0710*/  STS [R4], R9 ;  /* 0x0000000904007388 */ /* 0x0203e40000000800 */
.L_x_15:
[----:B------:R-:W-:Y:S05]  /*0720*/  BSYNC.RECONVERGENT B0 ;  /* 0x0000000000007941 */ /* 0x000fea0003800200 */
.L_x_14:
[----:B------:R-:W-:Y:S01]  /*0730*/  ISETP.NE.OR P3, PT, R5, RZ, !P1 ;  /* 0x000000ff0500720c */ /* 0x000fe20004f65670 */
[----:B------:R-:W-:-:S12]  /*0740*/  BSSY.RECONVERGENT B0, `(.L_x_18) ;  /* 0x0000012000007945 */ /* 0x000fd80003800200 */
[----:B------:R-:W-:Y:S05]  /*0750*/  @P3 BRA `(.L_x_19) ;  /* 0x0000000000403947 */ /* 0x000fea0003800000 */
[----:B------:R-:W-:Y:S01]  /*0760*/  VIADD R5, R2, 0x1 ;  /* 0x0000000102057836 */ /* 0x000fe20000000000 */
[----:B------:R-:W-:Y:S01]  /*0770*/  BSSY.RECONVERGENT B1, `(.L_x_20) ;  /* 0x000000d000017945 */ /* 0x000fe20003800200 */
[----:B0123--:R-:W-:-:S03]  /*0780*/  IMAD.MOV.U32 R9, RZ, RZ, RZ ;  /* 0x000000ffff097224 */ /* 0x00ffc600078e00ff */
[----:B------:R-:W-:-:S04]  /*0790*/  ISETP.GE.AND P3, PT, R5, UR6, PT ;  /* 0x0000000605007c0c */ /* 0x000fc8000bf66270 */
[----:B------:R-:W-:-:S13]  /*07a0*/  ISETP.EQ.OR P3, PT, R3, RZ, P3 ;  /* 0x000000ff0300720c */ /* 0x000fda0001f62670 */
[----:B------:R-:W-:Y:S05]  /*07b0*/  @P3 BRA `(.L_x_21) ;  /* 0x0000000000203947 */ /* 0x000fea0003800000 */
[----:B------:R-:W4:Y:S01]  /*07c0*/  LDCU.64 UR8, c[0x0][0x380] ;  /* 0x00007000ff0877ac */ /* 0x000f220008000a00 */
[----:B------:R-:W-:-:S04]  /*07d0*/  VIADD R5, R3, 0xffffffff ;  /* 0xffffffff03057836 */ /* 0x000fc80000000000 */
[----:B------:R-:W-:-:S05]  /*07e0*/  IMAD R5, R5, UR6, RZ ;  /* 0x0000000605057c24 */ /* 0x000fca000f8e02ff */
[----:B------:R-:W-:-:S05]  /*07f0*/  IADD3 R10, P3, PT, R5, R2, RZ ;  /* 0x00000002050a7210 */ /* 0x000fca0007f7e0ff */
[----:B------:R-:W-:Y:S01]  /*0800*/  IMAD.X R5, RZ, RZ, RZ, P3 ;  /* 0x000000ffff057224 */ /* 0x000fe200018e06ff */
[----:B----4-:R-:W-:-:S04]  /*0810*/  LEA R8, P3, R10, UR8, 0x2 ;  /* 0x000000080a087c11 */ /* 0x010fc8000f8610ff */
[----:B------:R-:W-:-:S06]  /*0820*/  LEA.HI.X R9, R10, UR9, R5, 0x2, P3 ;  /* 0x000000090a097c11 */ /* 0x000fcc00098f1405 */
[----:B------:R0:W5:Y:S03]  /*0830*/  LDG.E R9, desc[UR4][R8.64+0x4] ;  /* 0x0000040408097981 */ /* 0x000166000c1e1900 */
.L_x_21:
[----:B------:R-:W-:Y:S05]  /*0840*/  BSYNC.RECONVERGENT B1 ;  /* 0x0000000000017941 */ /* 0x000fea0003800200 */
.L_x_20:
[----:B-----5:R1:W-:Y:S02]  /*0850*/  STS [R6+0x8], R9 ;  /* 0x0000080906007388 */ /* 0x0203e40000000800 */
.L_x_19:
[----:B------:R-:W-:Y:S05]  /*0860*/  BSYNC.RECONVERGENT B0 ;  /* 0x0000000000007941 */ /* 0x000fea0003800200 */
.L_x_18:
[----:B------:R-:W-:Y:S01]  /*0870*/  ISETP.NE.OR P3, PT, R0, RZ, !P0 ;  /* 0x000000ff0000720c */ /* 0x000fe20004765670 */
[----:B------:R-:W-:-:S12]  /*0880*/  BSSY.RECONVERGENT B0, `(.L_x_22) ;  /* 0x0000011000007945 */ /* 0x000fd80003800200 */
[----:B------:R-:W-:Y:S05]  /*0890*/  @P3 BRA `(.L_x_23) ;  /* 0x00000000003c3947 */ /* 0x000fea0003800000 */
[----:B------:R-:W-:Y:S01]  /*08a0*/  VIADD R5, R3, 0x1 ;  /* 0x0000000103057836 */ /* 0x000fe20000000000 */
[----:B------:R-:W-:Y:S01]  /*08b0*/  ISETP.NE.AND P3, PT, R2, RZ, PT ;  /* 0x000000ff0200720c */ /* 0x000fe20003f65270 */
[----:B------:R-:W-:Y:S01]  /*08c0*/  BSSY.RECONVERGENT B1, `(.L_x_24) ;  /* 0x000000b000017945 */ /* 0x000fe20003800200 */
[----:B0---4-:R-:W-:Y:S02]  /*08d0*/  IMAD.MOV.U32 R8, RZ, RZ, RZ ;  /* 0x000000ffff087224 */ /* 0x011fe400078e00ff */
[----:B------:R-:W-:-:S13]  /*08e0*/  ISETP.GE.OR P3, PT, R5, UR7, !P3 ;  /* 0x0000000705007c0c */ /* 0x000fda000df66670 */
[----:B------:R-:W-:Y:S05]  /*08f0*/  @P3 BRA `(.L_x_25) ;  /* 0x00000000001c3947 */ /* 0x000fea0003800000 */
[----:B------:R-:W0:Y:S01]  /*0900*/  LDCU.64 UR8, c[0x0][0x380] ;  /* 0x00007000ff0877ac */ /* 0x000e220008000a00 */
[----:B------:R-:W-:-:S05]  /*0910*/  IMAD R5, R5, UR6, RZ ;  /* 0x0000000605057c24 */ /* 0x000fca000f8e02ff */
[----:B------:R-:W-:-:S04]  /*0920*/  IADD3 R0, P3, PT, R2, R5, RZ ;  /* 0x0000000502007210 */ /* 0x000fc80007f7e0ff */
[----:B------:R-:W-:Y:S02]  /*0930*/  LEA.HI.X.SX32 R5, R5, RZ, 0x1, P3 ;  /* 0x000000ff05057211 */ /* 0x000fe400018f0eff */
[----:B0-----:R-:W-:-:S04]  /*0940*/  LEA R8, P3, R0, UR8, 0x2 ;  /* 0x0000000800087c11 */ /* 0x001fc8000f8610ff */
[----:B-123--:R-:W-:-:S05]  /*0950*/  LEA.HI.X R9, R0, UR9, R5, 0x2, P3 ;  /* 0x0000000900097c11 */ /* 0x00efca00098f1405 */
[----:B------:R0:W5:Y:S04]  /*0960*/  LDG.E R8, desc[UR4][R8.64+-0x4] ;  /* 0xfffffc0408087981 */ /* 0x000168000c1e1900 */
.L_x_25:
[----:B------:R-:W-:Y:S05]  /*0970*/  BSYNC.RECONVERGENT B1 ;  /* 0x0000000000017941 */ /* 0x000fea0003800200 */
.L_x_24:
[----:B-----5:R4:W-:Y:S02]  /*0980*/  STS [R7+0x110], R8 ;  /* 0x0001100807007388 */ /* 0x0209e40000000800 */
.L_x_23:
[----:B------:R-:W-:Y:S05]  /*0990*/  BSYNC.RECONVERGENT B0 ;  /* 0x0000000000007941 */ /* 0x000fea0003800200 */
.L_x_22:
[----:B------:R-:W-:Y:S01]  /*09a0*/  PLOP3.LUT P0, PT, P0, P1, PT, 0x80, 0x8 ;  /* 0x000000000008781c */ /* 0x000fe20000703070 */
[----:B------:R-:W-:-:S12]  /*09b0*/  BSSY.RECONVERGENT B0, `(.L_x_26) ;  /* 0x0000012000007945 */ /* 0x000fd80003800200 */
[----:B------:R-:W-:Y:S05]  /*09c0*/  @!P0 BRA `(.L_x_27) ;  /* 0x0000000000408947 */ /* 0x000fea0003800000 */
[----:B------:R-:W-:Y:S01]  /*09d0*/  VIADD R5, R2, 0x1 ;  /* 0x0000000102057836 */ /* 0x000fe20000000000 */
[----:B------:R-:W-:Y:S01]  /*09e0*/  BSSY.RECONVERGENT B1, `(.L_x_28) ;  /* 0x000000d000017945 */ /* 0x000fe20003800200 */
[----:B------:R-:W-:Y:S02]  /*09f0*/  VIADD R0, R3, 0x1 ;  /* 0x0000000103007836 */ /* 0x000fe40000000000 */
[----:B----4-:R-:W-:Y:S01]  /*0a00*/  IMAD.MOV.U32 R7, RZ, RZ, RZ ;  /* 0x000000ffff077224 */ /* 0x010fe200078e00ff */
[----:B------:R-:W-:-:S04]  /*0a10*/  ISETP.GE.AND P0, PT, R5, UR6, PT ;  /* 0x0000000605007c0c */ /* 0x000fc8000bf06270 */
[----:B------:R-:W-:-:S13]  /*0a20*/  ISETP.GE.OR P0, PT, R0, UR7, P0 ;  /* 0x0000000700007c0c */ /* 0x000fda0008706670 */
[----:B------:R-:W-:Y:S05]  /*0a30*/  @P0 BRA `(.L_x_29) ;  /* 0x00000000001c0947 */ /* 0x000fea0003800000 */
[----:B------:R-:W1:Y:S01]  /*0a40*/  LDCU.64 UR8, c[0x0][0x380] ;  /* 0x00007000ff0877ac */ /* 0x000e620008000a00 */
[----:B------:R-:W-:-:S05]  /*0a50*/  IMAD R5, R0, UR6, RZ ;  /* 0x0000000600057c24 */ /* 0x000fca000f8e02ff */
[----:B------:R-:W-:-:S05]  /*0a60*/  IADD3 R5, P0, PT, R5, R2, RZ ;  /* 0x0000000205057210 */ /* 0x000fca0007f1e0ff */
[----:B------:R-:W-:Y:S01]  /*0a70*/  IMAD.X R0, RZ, RZ, RZ, P0 ;  /* 0x000000ffff007224 */ /* 0x000fe200000e06ff */
[----:B-1----:R-:W-:-:S04]  /*0a80*/  LEA R6, P0, R5, UR8, 0x2 ;  /* 0x0000000805067c11 */ /* 0x002fc8000f8010ff */
[----:B------:R-:W-:-:S06]  /*0a90*/  LEA.HI.X R7, R5, UR9, R0, 0x2, P0 ;  /* 0x0000000905077c11 */ /* 0x000fcc00080f1400 */
[----:B------:R4:W5:Y:S03]  /*0aa0*/  LDG.E R7, desc[UR4][R6.64+0x4] ;  /* 0x0000040406077981 */ /* 0x000966000c1e1900 */
.L_x_29:
[----:B------:R-:W-:Y:S05]  /*0ab0*/  BSYNC.RECONVERGENT B1 ;  /* 0x0000000000017941 */ /* 0x000fea0003800200 */
.L_x_28:
[----:B-----5:R0:W-:Y:S02]  /*0ac0*/  STS [R4+0x118], R7 ;  /* 0x0001180704007388 */ /* 0x0201e40000000800 */
.L_x_27:
[----:B------:R-:W-:Y:S05]  /*0ad0*/  BSYNC.RECONVERGENT B0 ;  /* 0x0000000000007941 */ /* 0x000fea0003800200 */
.L_x_26:
[----:B------:R-:W-:Y:S06]  /*0ae0*/  BAR.SYNC.DEFER_BLOCKING 0x0 ;  /* 0x0000000000007b1d */ /* 0x000fec0000010000 */
[----:B------:R-:W-:Y:S05]  /*0af0*/  @!P2 EXIT ;  /* 0x000000000000a94d */ /* 0x000fea0003800000 */
[----:B------:R-:W5:Y:S01]  /*0b00*/  LDS R0, [R4] ;  /* 0x0000000004007984 */ /* 0x000f620000000800 */
[----:B------:R-:W5:Y:S01]  /*0b10*/  LDCU.128 UR8, c[0x3][URZ] ;  /* 0x00c00000ff0877ac */ /* 0x000f620008000c00 */
[----:B01--4-:R-:W0:Y:S01]  /*0b20*/  LDC.64 R6, c[0x0][0x388] ;  /* 0x0000e200ff067b82 */ /* 0x013e220000000a00 */
[----:B------:R-:W-:Y:S01]  /*0b30*/  IMAD R3, R3, UR6, R2 ;  /* 0x0000000603037c24 */ /* 0x000fe2000f8e0202 */
[----:B------:R-:W1:Y:S01]  /*0b40*/  LDS R5, [R4+0x4] ;  /* 0x0000040004057984 */ /* 0x000e620000000800 */
[----:B------:R-:W4:Y:S03]  /*0b50*/  LDCU.128 UR12, c[0x3][0x10] ;  /* 0x00c00200ff0c77ac */ /* 0x000f260008000c00 */
[----:B--23--:R-:W2:Y:S01]  /*0b60*/  LDS R9, [R4+0x8] ;  /* 0x0000080004097984 */ /* 0x00cea20000000800 */
[----:B------:R-:W3:Y:S03]  /*0b70*/  LDCU UR7, c[0x3][0x20] ;  /* 0x00c00400ff0777ac */ /* 0x000ee60008000800 */
[----:B------:R-:W4:Y:S04]  /*0b80*/  LDS R11, [R4+0x88] ;  /* 0x00008800040b7984 */ /* 0x000f280000000800 */
[----:B------:R-:W3:Y:S04]  /*0b90*/  LDS R13, [R4+0x8c] ;  /* 0x00008c00040d7984 */ /* 0x000ee80000000800 */
[----:B------:R-:W3:Y:S04]  /*0ba0*/  LDS R15, [R4+0x90] ;  /* 0x00009000040f7984 */ /* 0x000ee80000000800 */
[----:B------:R-:W3:Y:S01]  /*0bb0*/  LDS R17, [R4+0x110] ;  /* 0x0001100004117984 */ /* 0x000ee20000000800 */
[----:B0-----:R-:W-:-:S03]  /*0bc0*/  IMAD.WIDE.U32 R6, R3, 0x4, R6 ;  /* 0x0000000403067825 */ /* 0x001fc600078e0006 */
[----:B------:R-:W0:Y:S04]  /*0bd0*/  LDS R19, [R4+0x114] ;  /* 0x0001140004137984 */ /* 0x000e280000000800 */
[----:B------:R-:W0:Y:S01]  /*0be0*/  LDS R21, [R4+0x118] ;  /* 0x0001180004157984 */ /* 0x000e220000000800 */
[----:B-----5:R-:W-:-:S04]  /*0bf0*/  FFMA R0, R0, UR8, RZ ;  /* 0x0000000800007c23 */ /* 0x020fc800080000ff */
[----:B-1----:R-:W-:-:S04]  /*0c00*/  FFMA R0, R5, UR9, R0 ;  /* 0x0000000905007c23 */ /* 0x002fc80008000000 */
[----:B--2---:R-:W-:-:S04]  /*0c10*/  FFMA R0, R9, UR10, R0 ;  /* 0x0000000a09007c23 */ /* 0x004fc80008000000 */
[----:B----4-:R-:W-:-:S04]  /*0c20*/  FFMA R0, R11, UR11, R0 ;  /* 0x0000000b0b007c23 */ /* 0x010fc80008000000 */
[----:B---3--:R-:W-:-:S04]  /*0c30*/  FFMA R0, R13, UR12, R0 ;  /* 0x0000000c0d007c23 */ /* 0x008fc80008000000 */
[----:B------:R-:W-:-:S04]  /*0c40*/  FFMA R0, R15, UR13, R0 ;  /* 0x0000000d0f007c23 */ /* 0x000fc80008000000 */
[----:B------:R-:W-:-:S04]  /*0c50*/  FFMA R0, R17, UR14, R0 ;  /* 0x0000000e11007c23 */ /* 0x000fc80008000000 */
[----:B0-----:R-:W-:-:S04]  /*0c60*/  FFMA R0, R19, UR15, R0 ;  /* 0x0000000f13007c23 */ /* 0x001fc80008000000 */
[----:B------:R-:W-:-:S05]  /*0c70*/  FFMA R21, R21, UR7, R0 ;  /* 0x0000000715157c23 */ /* 0x000fca0008000000 */
[----:B------:R-:W-:Y:S01]  /*0c80*/  STG.E desc[UR4][R6.64], R21 ;  /* 0x0000001506007986 */ /* 0x000fe2000c101904 */
[----:B------:R-:W-:Y:S05]  /*0c90*/  EXIT ;  /* 0x000000000000794d */ /* 0x000fea0003800000 */
.L_x_30:
[----:B------:R-:W-:-:S00]  /*0ca0*/  BRA `(.L_x_30) ;  /* 0xfffffffc00fc7947 */ /* 0x000fc0000383ffff */
[----:B------:R-:W-:-:S00]  /*0cb0*/  NOP ;  /* 0x0000000000007918 */ /* 0x000fc00000000000 */
        /* <DEDUP_REMOVED lines=12> */
.L_x_31:


//--------------------- .nv.shared._Z6conv2DPfS_ii --------------------------
	.section	.nv.shared._Z6conv2DPfS_ii,"aw",@nobits
	.sectionflags	@""
	.align	4
.nv.shared._Z6conv2DPfS_ii:
	.zero		5648


//--------------------- .nv.shared.reserved.0     --------------------------
	.section	.nv.shared.reserved.0,"aw",@nobits
	.weak		__nv_reservedSMEM_offset_0_alias
	.size		__nv_reservedSMEM_offset_0_alias, 0, 64
	.other		__nv_reservedSMEM_offset_0_alias,@"STO_CUDA_RESERVED_SHARED STV_DEFAULT"
__nv_reservedSMEM_offset_0_alias:
	.zero		0
	.zero		64


//--------------------- .nv.constant0._Z6conv2DPfS_ii --------------------------
	.section	.nv.constant0._Z6conv2DPfS_ii,"a",@progbits
	.sectionflags	@""
	.align	4
.nv.constant0._Z6conv2DPfS_ii:
	.zero		920


//--------------------- SYMBOLS --------------------------

	.type		.nv.reservedSmem.offset0,@object
	.size		.nv.reservedSmem.offset0,0x4
	.type		.nv.reservedSmem.cap,@object
	.size		.nv.reservedSmem.cap,0x4
